	.headerflags	@"EF_CUDA_TEXMODE_UNIFIED EF_CUDA_64BIT_ADDRESS EF_CUDA_SM86 EF_CUDA_VIRTUAL_SM(EF_CUDA_SM86)"
	.elftype	@"ET_EXEC"


//--------------------- .nv.info                  --------------------------
	.section	.nv.info,"",@"SHT_CUDA_INFO"
	.align	4


	//----- nvinfo : EIATTR_REGCOUNT
	.align		4
        /*0000*/ 	.byte	0x04, 0x2f
        /*0002*/ 	.short	(.L_1 - .L_0)
	.align		4
.L_0:
        /*0004*/ 	.word	index@(triton_bmm)
        /*0008*/ 	.word	0x00000030


	//----- nvinfo : EIATTR_MIN_STACK_SIZE
	.align		4
.L_1:
        /*000c*/ 	.byte	0x04, 0x12
        /*000e*/ 	.short	(.L_3 - .L_2)
	.align		4
.L_2:
        /*0010*/ 	.word	index@(triton_bmm)
        /*0014*/ 	.word	0x00000000


	//----- nvinfo : EIATTR_FRAME_SIZE
	.align		4
.L_3:
        /*0018*/ 	.byte	0x04, 0x11
        /*001a*/ 	.short	(.L_5 - .L_4)
	.align		4
.L_4:
        /*001c*/ 	.word	index@(triton_bmm)
        /*0020*/ 	.word	0x00000000


	//----- nvinfo : EIATTR_MIN_STACK_SIZE
	.align		4
.L_5:
        /*0024*/ 	.byte	0x04, 0x12
        /*0026*/ 	.short	(.L_7 - .L_6)
	.align		4
.L_6:
        /*0028*/ 	.word	index@(triton_bmm)
        /*002c*/ 	.word	0x00000000
.L_7:


//--------------------- .nv.info.triton_bmm       --------------------------
	.section	.nv.info.triton_bmm,"",@"SHT_CUDA_INFO"
	.sectionflags	@""
	.align	4


	//----- nvinfo : EIATTR_CUDA_API_VERSION
	.align		4
        /*0000*/ 	.byte	0x04, 0x37
        /*0002*/ 	.short	(.L_9 - .L_8)
.L_8:
        /*0004*/ 	.word	0x0000007c


	//----- nvinfo : EIATTR_SW2861232_WAR
	.align		4
.L_9:
        /*0008*/ 	.byte	0x01, 0x35
	.zero		2


	//----- nvinfo : EIATTR_PARAM_CBANK
	.align		4
        /*000c*/ 	.byte	0x04, 0x0a
        /*000e*/ 	.short	(.L_11 - .L_10)
	.align		4
.L_10:
        /*0010*/ 	.word	index@(.nv.constant0.triton_bmm)
        /*0014*/ 	.short	0x0160
        /*0016*/ 	.short	0x0020


	//----- nvinfo : EIATTR_CBANK_PARAM_SIZE
	.align		4
.L_11:
        /*0018*/ 	.byte	0x03, 0x19
        /*001a*/ 	.short	0x0020


	//----- nvinfo : EIATTR_KPARAM_INFO
	.align		4
        /*001c*/ 	.byte	0x04, 0x17
        /*001e*/ 	.short	(.L_13 - .L_12)
.L_12:
        /*0020*/ 	.word	0x00000000
        /*0024*/ 	.short	0x0003
        /*0026*/ 	.short	0x0018
        /*0028*/ 	.byte	0x00, 0xf4, 0x21, 0x00


	//----- nvinfo : EIATTR_KPARAM_INFO
	.align		4
.L_13:
        /*002c*/ 	.byte	0x04, 0x17
        /*002e*/ 	.short	(.L_15 - .L_14)
.L_14:
        /*0030*/ 	.word	0x00000000
        /*0034*/ 	.short	0x0002
        /*0036*/ 	.short	0x0010
        /*0038*/ 	.byte	0x00, 0xf4, 0x21, 0x00


	//----- nvinfo : EIATTR_KPARAM_INFO
	.align		4
.L_15:
        /*003c*/ 	.byte	0x04, 0x17
        /*003e*/ 	.short	(.L_17 - .L_16)
.L_16:
        /*0040*/ 	.word	0x00000000
        /*0044*/ 	.short	0x0001
        /*0046*/ 	.short	0x0008
        /*0048*/ 	.byte	0x00, 0xf4, 0x21, 0x00


	//----- nvinfo : EIATTR_KPARAM_INFO
	.align		4
.L_17:
        /*004c*/ 	.byte	0x04, 0x17
        /*004e*/ 	.short	(.L_19 - .L_18)
.L_18:
        /*0050*/ 	.word	0x00000000
        /*0054*/ 	.short	0x0000
        /*0056*/ 	.short	0x0000
        /*0058*/ 	.byte	0x00, 0xf4, 0x21, 0x00


	//----- nvinfo : EIATTR_MAXREG_COUNT
	.align		4
.L_19:
        /*005c*/ 	.byte	0x03, 0x1b
        /*005e*/ 	.short	0x00ff


	//----- nvinfo : EIATTR_EXIT_INSTR_OFFSETS
	.align		4
        /*0060*/ 	.byte	0x04, 0x1c
        /*0062*/ 	.short	(.L_21 - .L_20)


	//   ....[0]....
.L_20:
        /*0064*/ 	.word	0x00002000


	//   ....[1]....
        /*0068*/ 	.word	0x00002060


	//----- nvinfo : EIATTR_REQNTID
	.align		4
.L_21:
        /*006c*/ 	.byte	0x04, 0x10
        /*006e*/ 	.short	(.L_23 - .L_22)
.L_22:
        /*0070*/ 	.word	0x00000100
        /*0074*/ 	.word	0x00000001
        /*0078*/ 	.word	0x00000001
.L_23:


//--------------------- .nv.callgraph             --------------------------
	.section	.nv.callgraph,"",@"SHT_CUDA_CALLGRAPH"
	.align	4
	.sectionentsize	8
	.align		4
        /*0000*/ 	.word	0x00000000
	.align		4
        /*0004*/ 	.word	0xffffffff
	.align		4
        /*0008*/ 	.word	0x00000000
	.align		4
        /*000c*/ 	.word	0xfffffffe
	.align		4
        /*0010*/ 	.word	0x00000000
	.align		4
        /*0014*/ 	.word	0xfffffffd
	.align		4
        /*0018*/ 	.word	0x00000000
	.align		4
        /*001c*/ 	.word	0xfffffffc


//--------------------- .nv.rel.action            --------------------------
	.section	.nv.rel.action,"",@"SHT_CUDA_RELOCINFO"
	.align	8
	.sectionentsize	8
        /*0000*/ 	.byte	0x73, 0x00, 0x00, 0x00, 0x00, 0x00, 0x00, 0x00, 0x00, 0x00, 0x00, 0x11, 0x25, 0x00, 0x05, 0x36


//--------------------- .nv.constant0.triton_bmm  --------------------------
	.section	.nv.constant0.triton_bmm,"a",@progbits
	.sectionflags	@""
	.align	4
.nv.constant0.triton_bmm:
	.zero		384


//--------------------- .text.triton_bmm          --------------------------
	.section	.text.triton_bmm,"ax",@progbits
	.sectionflags	@"SHF_BARRIERS=1"
	.sectioninfo	@"SHI_REGISTERS=48"
	.align	128
        .global         triton_bmm
        .type           triton_bmm,@function
        .size           triton_bmm,(.L_x_1 - triton_bmm)
        .other          triton_bmm,@"STO_CUDA_ENTRY STV_DEFAULT"
triton_bmm:
.text.triton_bmm:
[----:B------:R-:W-:Y:S02]  /*0000*/  IMAD.MOV.U32 R1, RZ, RZ, c[0x0][0x28] ;  /* 0x00000a00ff017624 */ /* 0x000fe400078e00ff */
[----:B------:R-:W1:Y:S01]  /*0010*/  S2R R3, SR_CTAID.X ;  /* 0x0000000000037919 */ /* 0x000e620000002500 */
[----:B------:R-:W-:-:S03]  /*0020*/  ULDC.64 UR4, c[0x0][0x118] ;  /* 0x0000460000047ab9 */ /* 0x000fc60000000a00 */
[----:B------:R-:W2:Y:S01]  /*0030*/  S2R R36, SR_TID.X ;  /* 0x0000000000247919 */ /* 0x000ea20000002100 */
[----:B-1----:R-:W-:Y:S02]  /*0040*/  SHF.R.S32.HI R0, RZ, 0x1f, R3 ;  /* 0x0000001fff007819 */ /* 0x002fe40000011403 */
[-C--:B------:R-:W-:Y:S02]  /*0050*/  IABS R10, R3.reuse ;  /* 0x00000003000a7213 */ /* 0x080fe40000000000 */
[----:B------:R-:W-:Y:S02]  /*0060*/  LEA.HI R0, R0, R3, RZ, 0x3 ;  /* 0x0000000300007211 */ /* 0x000fe400078f18ff */
[----:B--2---:R-:W-:Y:S02]  /*0070*/  LOP3.LUT R25, R36, 0x4, RZ, 0xc0, !PT ;  /* 0x0000000424197812 */ /* 0x004fe400078ec0ff */
[----:B------:R-:W-:Y:S02]  /*0080*/  LOP3.LUT R2, R0, 0xfffffff8, RZ, 0xc0, !PT ;  /* 0xfffffff800027812 */ /* 0x000fe400078ec0ff */
[----:B------:R-:W-:-:S02]  /*0090*/  LOP3.LUT R42, R36, 0x2, RZ, 0xc0, !PT ;  /* 0x00000002242a7812 */ /* 0x000fc400078ec0ff */
[----:B------:R-:W-:Y:S01]  /*00a0*/  IADD3 R0, -R2, 0x10, RZ ;  /* 0x0000001002007810 */ /* 0x000fe20007ffe1ff */
[----:B------:R-:W-:Y:S01]  /*00b0*/  IMAD.IADD R6, R3, 0x1, -R2 ;  /* 0x0000000103067824 */ /* 0x000fe200078e0a02 */
[----:B------:R-:W-:Y:S02]  /*00c0*/  SHF.R.U32.HI R22, RZ, 0x3, R36 ;  /* 0x00000003ff167819 */ /* 0x000fe40000011624 */
[----:B------:R-:W-:Y:S02]  /*00d0*/  IMNMX R7, R0, 0x8, PT ;  /* 0x0000000800077817 */ /* 0x000fe40003800200 */
[----:B------:R-:W-:Y:S02]  /*00e0*/  IABS R13, R6 ;  /* 0x00000006000d7213 */ /* 0x000fe40000000000 */
[-C--:B------:R-:W-:Y:S02]  /*00f0*/  IABS R11, R7.reuse ;  /* 0x00000007000b7213 */ /* 0x080fe40000000000 */
[----:B------:R-:W-:-:S02]  /*0100*/  IABS R12, R7 ;  /* 0x00000007000c7213 */ /* 0x000fc40000000000 */
[----:B------:R-:W1:Y:S01]  /*0110*/  I2F.RP R0, R11 ;  /* 0x0000000b00007306 */ /* 0x000e620000209400 */
[----:B------:R-:W-:Y:S02]  /*0120*/  LOP3.LUT R6, R6, R7, RZ, 0x3c, !PT ;  /* 0x0000000706067212 */ /* 0x000fe400078e3cff */
[----:B------:R-:W-:Y:S02]  /*0130*/  LOP3.LUT R34, R36, 0x80, RZ, 0xc0, !PT ;  /* 0x0000008024227812 */ /* 0x000fe400078ec0ff */
[----:B------:R-:W-:Y:S01]  /*0140*/  ISETP.GE.AND P2, PT, R6, RZ, PT ;  /* 0x000000ff0600720c */ /* 0x000fe20003f46270 */
[----:B------:R-:W-:Y:S01]  /*0150*/  IMAD.SHL.U32 R6, R36, 0x8, RZ ;  /* 0x0000000824067824 */ /* 0x000fe200078e00ff */
[----:B------:R-:W-:Y:S02]  /*0160*/  SGXT.U32 R22, R22, 0x4 ;  /* 0x000000041616781a */ /* 0x000fe40000000000 */
[----:B------:R-:W-:Y:S02]  /*0170*/  SHF.R.U32.HI R27, RZ, 0x3, R34 ;  /* 0x00000003ff1b7819 */ /* 0x000fe40000011622 */
[----:B------:R-:W-:Y:S01]  /*0180*/  LOP3.LUT R35, R36, 0x10, RZ, 0xc0, !PT ;  /* 0x0000001024237812 */ /* 0x000fe200078ec0ff */
[----:B-1----:R-:W1:Y:S02]  /*0190*/  MUFU.RCP R0, R0 ;  /* 0x0000000000007308 */ /* 0x002e640000001000 */
[----:B-1----:R-:W-:-:S06]  /*01a0*/  IADD3 R4, R0, 0xffffffe, RZ ;  /* 0x0ffffffe00047810 */ /* 0x002fcc0007ffe0ff */
[----:B------:R1:W2:Y:S02]  /*01b0*/  F2I.FTZ.U32.TRUNC.NTZ R5, R4 ;  /* 0x0000000400057305 */ /* 0x0002a4000021f000 */
[----:B-1----:R-:W-:Y:S02]  /*01c0*/  IMAD.MOV.U32 R4, RZ, RZ, RZ ;  /* 0x000000ffff047224 */ /* 0x002fe400078e00ff */
[----:B--2---:R-:W-:-:S04]  /*01d0*/  IMAD.MOV R8, RZ, RZ, -R5 ;  /* 0x000000ffff087224 */ /* 0x004fc800078e0a05 */
[----:B------:R-:W-:Y:S02]  /*01e0*/  IMAD R9, R8, R11, RZ ;  /* 0x0000000b08097224 */ /* 0x000fe400078e02ff */
[----:B------:R-:W-:Y:S02]  /*01f0*/  IMAD.MOV.U32 R8, RZ, RZ, R10 ;  /* 0x000000ffff087224 */ /* 0x000fe400078e000a */
[----:B------:R-:W-:-:S04]  /*0200*/  IMAD.HI.U32 R5, R5, R9, R4 ;  /* 0x0000000905057227 */ /* 0x000fc800078e0004 */
[----:B------:R-:W-:Y:S02]  /*0210*/  IMAD.MOV.U32 R10, RZ, RZ, R13 ;  /* 0x000000ffff0a7224 */ /* 0x000fe400078e000d */
[----:B------:R-:W-:Y:S02]  /*0220*/  IMAD.MOV R9, RZ, RZ, -R12 ;  /* 0x000000ffff097224 */ /* 0x000fe400078e0a0c */
[----:B------:R-:W-:-:S04]  /*0230*/  IMAD.HI.U32 R0, R5, R8, RZ ;  /* 0x0000000805007227 */ /* 0x000fc800078e00ff */
[----:B------:R-:W-:-:S04]  /*0240*/  IMAD.HI.U32 R5, R5, R10, RZ ;  /* 0x0000000a05057227 */ /* 0x000fc800078e00ff */
[-C--:B------:R-:W-:Y:S02]  /*0250*/  IMAD R4, R0, R9.reuse, R8 ;  /* 0x0000000900047224 */ /* 0x080fe400078e0208 */
[----:B------:R-:W-:Y:S02]  /*0260*/  IMAD R0, R5, R9, R10 ;  /* 0x0000000905007224 */ /* 0x000fe400078e020a */
[----:B------:R-:W-:Y:S01]  /*0270*/  IMAD.SHL.U32 R8, R36, 0x4, RZ ;  /* 0x0000000424087824 */ /* 0x000fe200078e00ff */
[----:B------:R-:W-:Y:S01]  /*0280*/  ISETP.GT.U32.AND P1, PT, R11, R4, PT ;  /* 0x000000040b00720c */ /* 0x000fe20003f24070 */
[----:B------:R-:W-:Y:S01]  /*0290*/  IMAD.SHL.U32 R9, R25, 0x4, RZ ;  /* 0x0000000419097824 */ /* 0x000fe200078e00ff */
[----:B------:R-:W-:Y:S01]  /*02a0*/  ISETP.GT.U32.AND P0, PT, R11, R0, PT ;  /* 0x000000000b00720c */ /* 0x000fe20003f04070 */
[----:B------:R-:W-:Y:S01]  /*02b0*/  IMAD.SHL.U32 R25, R25, 0x8, RZ ;  /* 0x0000000819197824 */ /* 0x000fe200078e00ff */
[----:B------:R-:W-:-:S09]  /*02c0*/  LOP3.LUT R8, R8, 0xc, RZ, 0xc0, !PT ;  /* 0x0000000c08087812 */ /* 0x000fd200078ec0ff */
[--C-:B------:R-:W-:Y:S01]  /*02d0*/  @!P1 IMAD.IADD R4, R4, 0x1, -R11.reuse ;  /* 0x0000000104049824 */ /* 0x100fe200078e0a0b */
[----:B------:R-:W-:Y:S01]  /*02e0*/  ISETP.GE.AND P1, PT, R3, RZ, PT ;  /* 0x000000ff0300720c */ /* 0x000fe20003f26270 */
[----:B------:R-:W-:Y:S01]  /*02f0*/  @!P0 IMAD.IADD R0, R0, 0x1, -R11 ;  /* 0x0000000100008824 */ /* 0x000fe200078e0a0b */
[----:B------:R-:W-:Y:S02]  /*0300*/  @!P0 IADD3 R5, R5, 0x1, RZ ;  /* 0x0000000105058810 */ /* 0x000fe40007ffe0ff */
[----:B------:R-:W-:Y:S02]  /*0310*/  ISETP.GT.U32.AND P4, PT, R11, R4, PT ;  /* 0x000000040b00720c */ /* 0x000fe40003f84070 */
[----:B------:R-:W-:Y:S02]  /*0320*/  ISETP.GE.U32.AND P3, PT, R0, R11, PT ;  /* 0x0000000b0000720c */ /* 0x000fe40003f66070 */
[----:B------:R-:W-:Y:S02]  /*0330*/  SHF.R.U32.HI R0, RZ, 0x1, R36 ;  /* 0x00000001ff007819 */ /* 0x000fe40000011624 */
[----:B------:R-:W-:-:S02]  /*0340*/  LOP3.LUT R3, R8, R9, RZ, 0xfc, !PT ;  /* 0x0000000908037212 */ /* 0x000fc400078efcff */
[----:B------:R-:W-:Y:S02]  /*0350*/  ISETP.NE.AND P0, PT, R7, RZ, PT ;  /* 0x000000ff0700720c */ /* 0x000fe40003f05270 */
[----:B------:R-:W-:Y:S02]  /*0360*/  LOP3.LUT R3, R3, 0x18, R0, 0x78, !PT ;  /* 0x0000001803037812 */ /* 0x000fe400078e7800 */
[----:B------:R-:W-:Y:S01]  /*0370*/  LOP3.LUT R7, RZ, R7, RZ, 0x33, !PT ;  /* 0x00000007ff077212 */ /* 0x000fe200078e33ff */
[----:B------:R-:W-:Y:S01]  /*0380*/  @!P4 IMAD.IADD R4, R4, 0x1, -R11 ;  /* 0x000000010404c824 */ /* 0x000fe200078e0a0b */
[----:B------:R-:W-:Y:S01]  /*0390*/  LOP3.LUT R11, R6, 0x8, RZ, 0xc0, !PT ;  /* 0x00000008060b7812 */ /* 0x000fe200078ec0ff */
[----:B------:R-:W1:Y:S01]  /*03a0*/  S2R R0, SR_CTAID.Y ;  /* 0x0000000000007919 */ /* 0x000e620000002600 */
[----:B------:R-:W-:Y:S01]  /*03b0*/  @P3 IADD3 R5, R5, 0x1, RZ ;  /* 0x0000000105053810 */ /* 0x000fe20007ffe0ff */
[----:B------:R-:W-:Y:S02]  /*03c0*/  @!P1 IMAD.MOV R4, RZ, RZ, -R4 ;  /* 0x000000ffff049224 */ /* 0x000fe400078e0a04 */
[----:B------:R-:W-:-:S02]  /*03d0*/  IMAD R24, R42, 0x8, R11 ;  /* 0x000000082a187824 */ /* 0x000fc400078e020b */
[----:B------:R-:W-:Y:S01]  /*03e0*/  IMAD.MOV.U32 R10, RZ, RZ, R5 ;  /* 0x000000ffff0a7224 */ /* 0x000fe200078e0005 */
[----:B------:R-:W-:Y:S01]  /*03f0*/  SEL R5, R7, R4, !P0 ;  /* 0x0000000407057207 */ /* 0x000fe20004000000 */
[C---:B------:R-:W-:Y:S01]  /*0400*/  IMAD.IADD R33, R24.reuse, 0x1, R25 ;  /* 0x0000000118217824 */ /* 0x040fe200078e0219 */
[----:B------:R-:W-:Y:S01]  /*0410*/  IADD3 R24, R24, 0x20, RZ ;  /* 0x0000002018187810 */ /* 0x000fe20007ffe0ff */
[----:B------:R-:W-:Y:S02]  /*0420*/  @!P2 IMAD.MOV R10, RZ, RZ, -R10 ;  /* 0x000000ffff0aa224 */ /* 0x000fe400078e0a0a */
[----:B------:R-:W-:Y:S01]  /*0430*/  IMAD.IADD R5, R2, 0x1, R5 ;  /* 0x0000000102057824 */ /* 0x000fe200078e0205 */
[----:B------:R-:W-:Y:S01]  /*0440*/  LOP3.LUT R17, R33, 0x38, R36, 0x78, !PT ;  /* 0x0000003821117812 */ /* 0x000fe200078e7824 */
[----:B------:R-:W-:Y:S01]  /*0450*/  IMAD.MOV.U32 R2, RZ, RZ, 0x2 ;  /* 0x00000002ff027424 */ /* 0x000fe200078e00ff */
[----:B------:R-:W-:Y:S01]  /*0460*/  SEL R10, R7, R10, !P0 ;  /* 0x0000000a070a7207 */ /* 0x000fe20004000000 */
[----:B------:R-:W-:-:S03]  /*0470*/  IMAD.SHL.U32 R32, R5, 0x20, RZ ;  /* 0x0000002005207824 */ /* 0x000fc600078e00ff */
[----:B------:R-:W-:Y:S01]  /*0480*/  SHF.R.S32.HI R4, RZ, 0x19, R10 ;  /* 0x00000019ff047819 */ /* 0x000fe2000001140a */
[----:B------:R-:W-:Y:S01]  /*0490*/  IMAD R7, R10, 0x40, R33 ;  /* 0x000000400a077824 */ /* 0x000fe200078e0221 */
[----:B------:R-:W-:Y:S02]  /*04a0*/  SHF.R.S32.HI R10, RZ, 0x1a, R5 ;  /* 0x0000001aff0a7819 */ /* 0x000fe40000011405 */
[----:B------:R-:W-:Y:S01]  /*04b0*/  SGXT R4, R4, 0x1 ;  /* 0x000000010404781a */ /* 0x000fe20000000200 */
[----:B-1----:R-:W-:Y:S01]  /*04c0*/  IMAD.SHL.U32 R11, R0, 0x40000, RZ ;  /* 0x00040000000b7824 */ /* 0x002fe200078e00ff */
[----:B------:R-:W-:Y:S01]  /*04d0*/  SGXT R5, R10, 0x1 ;  /* 0x000000010a05781a */ /* 0x000fe20000000200 */
[----:B------:R-:W-:Y:S01]  /*04e0*/  IMAD.SHL.U32 R23, R0, 0x40, RZ ;  /* 0x0000004000177824 */ /* 0x000fe200078e00ff */
[----:B------:R-:W-:Y:S02]  /*04f0*/  LOP3.LUT R32, R32, R22, R27, 0xfe, !PT ;  /* 0x0000001620207212 */ /* 0x000fe400078efe1b */
[----:B------:R-:W-:-:S02]  /*0500*/  LEA.HI R10, R4, R7, RZ, 0x6 ;  /* 0x00000007040a7211 */ /* 0x000fc400078f30ff */
[----:B------:R-:W-:Y:S02]  /*0510*/  LEA.HI R5, R5, R32, RZ, 0x9 ;  /* 0x0000002005057211 */ /* 0x000fe400078f48ff */
[----:B------:R-:W-:Y:S02]  /*0520*/  LOP3.LUT R4, R22, R27, RZ, 0xfc, !PT ;  /* 0x0000001b16047212 */ /* 0x000fe400078efcff */
[----:B------:R-:W-:Y:S02]  /*0530*/  LOP3.LUT R10, R10, 0xffffffc0, RZ, 0xc0, !PT ;  /* 0xffffffc00a0a7812 */ /* 0x000fe400078ec0ff */
[----:B------:R-:W-:Y:S01]  /*0540*/  LOP3.LUT R5, R5, 0x7ffe00, RZ, 0xc0, !PT ;  /* 0x007ffe0005057812 */ /* 0x000fe200078ec0ff */
[----:B------:R-:W-:Y:S01]  /*0550*/  IMAD R12, R4, 0x1000, R23 ;  /* 0x00001000040c7824 */ /* 0x000fe200078e0217 */
[----:B------:R-:W-:Y:S01]  /*0560*/  LOP3.LUT R13, R11, R8, R9, 0xfe, !PT ;  /* 0x000000080b0d7212 */ /* 0x000fe200078efe09 */
[----:B------:R-:W-:Y:S02]  /*0570*/  IMAD.IADD R37, R7, 0x1, -R10 ;  /* 0x0000000107257824 */ /* 0x000fe400078e0a0a */
[----:B------:R-:W-:-:S02]  /*0580*/  IMAD.IADD R10, R32, 0x1, -R5 ;  /* 0x00000001200a7824 */ /* 0x000fc400078e0a05 */
[----:B------:R-:W-:Y:S02]  /*0590*/  IMAD.IADD R5, R37, 0x1, R12 ;  /* 0x0000000125057824 */ /* 0x000fe400078e020c */
[----:B------:R-:W-:Y:S02]  /*05a0*/  IMAD R3, R4, 0x20, R3 ;  /* 0x0000002004037824 */ /* 0x000fe400078e0203 */
[----:B------:R-:W-:Y:S02]  /*05b0*/  IMAD R15, R10, 0x200, R13 ;  /* 0x000002000a0f7824 */ /* 0x000fe400078e020d */
[----:B------:R-:W-:Y:S01]  /*05c0*/  IMAD R17, R4, 0x40, R17 ;  /* 0x0000004004117824 */ /* 0x000fe200078e0211 */
[----:B------:R-:W-:Y:S01]  /*05d0*/  SHF.R.U32.HI R4, RZ, 0x2, R36 ;  /* 0x00000002ff047819 */ /* 0x000fe20000011624 */
[----:B------:R-:W-:-:S03]  /*05e0*/  IMAD.WIDE R12, R5, R2, c[0x0][0x168] ;  /* 0x00005a00050c7625 */ /* 0x000fc600078e0202 */
[----:B------:R-:W-:Y:S01]  /*05f0*/  LOP3.LUT R4, R4, 0x18, RZ, 0xc0, !PT ;  /* 0x0000001804047812 */ /* 0x000fe200078ec0ff */
[----:B------:R-:W-:Y:S01]  /*0600*/  IMAD.SHL.U32 R5, R3, 0x2, RZ ;  /* 0x0000000203057824 */ /* 0x000fe200078e00ff */
[C---:B------:R-:W-:Y:S01]  /*0610*/  IADD3 R16, P0, R12.reuse, 0x40000, RZ ;  /* 0x000400000c107810 */ /* 0x040fe20007f1e0ff */
[----:B------:R-:W-:Y:S01]  /*0620*/  IMAD.WIDE R14, R15, R2, c[0x0][0x160] ;  /* 0x000058000f0e7625 */ /* 0x000fe200078e0202 */
[C---:B------:R-:W-:Y:S02]  /*0630*/  IADD3 R18, P1, R12.reuse, 0x80000, RZ ;  /* 0x000800000c127810 */ /* 0x040fe40007f3e0ff */
[----:B------:R-:W-:Y:S01]  /*0640*/  IADD3 R20, P2, R12, 0xc0000, RZ ;  /* 0x000c00000c147810 */ /* 0x000fe20007f5e0ff */
[----:B------:R-:W-:Y:S01]  /*0650*/  IMAD.SHL.U32 R3, R17, 0x2, RZ ;  /* 0x0000000211037824 */ /* 0x000fe200078e00ff */
[----:B------:R1:W-:Y:S01]  /*0660*/  LDGSTS.E.64 [R5+0x4000], [R14.64] ;  /* 0x040000000e057fae */ /* 0x0003e2000b921a44 */
[--C-:B------:R-:W-:Y:S02]  /*0670*/  IMAD.X R17, RZ, RZ, R13.reuse, P0 ;  /* 0x000000ffff117224 */ /* 0x100fe400000e060d */
[--C-:B------:R-:W-:Y:S01]  /*0680*/  IMAD.X R19, RZ, RZ, R13.reuse, P1 ;  /* 0x000000ffff137224 */ /* 0x100fe200008e060d */
[----:B------:R-:W0:Y:S01]  /*0690*/  LDGDEPBAR ;  /* 0x00000000000079af */ /* 0x000e220000000000 */
[----:B------:R-:W-:-:S02]  /*06a0*/  IMAD.X R21, RZ, RZ, R13, P2 ;  /* 0x000000ffff157224 */ /* 0x000fc400010e060d */
[----:B------:R-:W-:Y:S01]  /*06b0*/  IMAD R10, R10, 0x200, R11 ;  /* 0x000002000a0a7824 */ /* 0x000fe200078e020b */
[----:B------:R2:W-:Y:S04]  /*06c0*/  LDGSTS.E.BYPASS.128 [R3], [R12.64] ;  /* 0x000000000c037fae */ /* 0x0005e8000b901c44 */
[----:B------:R-:W0:Y:S01]  /*06d0*/  LDGDEPBAR ;  /* 0x00000000000079af */ /* 0x000e220000000000 */
[----:B------:R-:W-:-:S03]  /*06e0*/  IADD3 R43, R8, R10, R9 ;  /* 0x0000000a082b7210 */ /* 0x000fc60007ffe009 */
[----:B------:R-:W-:Y:S01]  /*06f0*/  BAR.SYNC.DEFER_BLOCKING 0x0 ;  /* 0x0000000000007b1d */ /* 0x000fe20000010000 */
[----:B--2---:R-:W-:Y:S02]  /*0700*/  LOP3.LUT R12, R27, 0xf, R36, 0xf8, !PT ;  /* 0x0000000f1b0c7812 */ /* 0x004fe400078ef824 */
[----:B------:R-:W-:-:S03]  /*0710*/  SHF.R.U32.HI R13, RZ, 0x1, R35 ;  /* 0x00000001ff0d7819 */ /* 0x000fc60000011623 */
[----:B------:R-:W-:Y:S01]  /*0720*/  IMAD.SHL.U32 R12, R12, 0x20, RZ ;  /* 0x000000200c0c7824 */ /* 0x000fe200078e00ff */
[----:B------:R-:W-:Y:S01]  /*0730*/  @!PT LDS RZ, [RZ] ;  /* 0x00000000fffff984 */ /* 0x000fe20000000800 */
[----:B------:R-:W-:Y:S01]  /*0740*/  @!PT LDS RZ, [RZ] ;  /* 0x00000000fffff984 */ /* 0x000fe20000000800 */
[----:B------:R-:W-:Y:S01]  /*0750*/  @!PT LDS RZ, [RZ] ;  /* 0x00000000fffff984 */ /* 0x000fe20000000800 */
[----:B------:R1:W-:Y:S04]  /*0760*/  LDGSTS.E.64 [R5+0x4800], [R14.64+0x40] ;  /* 0x048000400e057fae */ /* 0x0003e8000b921a44 */
[----:B------:R-:W0:Y:S04]  /*0770*/  LDGDEPBAR ;  /* 0x00000000000079af */ /* 0x000e280000000000 */
[----:B------:R2:W-:Y:S04]  /*0780*/  LDGSTS.E.BYPASS.128 [R3+0x1000], [R16.64] ;  /* 0x0100000010037fae */ /* 0x0005e8000b901c44 */
[----:B------:R-:W0:Y:S04]  /*0790*/  LDGDEPBAR ;  /* 0x00000000000079af */ /* 0x000e280000000000 */
[----:B------:R-:W-:Y:S01]  /*07a0*/  BAR.SYNC.DEFER_BLOCKING 0x0 ;  /* 0x0000000000007b1d */ /* 0x000fe20000010000 */
[----:B--2---:R-:W-:-:S02]  /*07b0*/  IMAD.SHL.U32 R17, R36, 0x40, RZ ;  /* 0x0000004024117824 */ /* 0x004fc400078e00ff */
[----:B------:R-:W-:-:S03]  /*07c0*/  IMAD R16, R42, 0x4, R9 ;  /* 0x000000042a107824 */ /* 0x000fc600078e0209 */
[----:B------:R-:W-:Y:S02]  /*07d0*/  LOP3.LUT R17, R17, 0x7c0, RZ, 0xc0, !PT ;  /* 0x000007c011117812 */ /* 0x000fe400078ec0ff */
[--C-:B------:R-:W-:Y:S01]  /*07e0*/  LOP3.LUT R16, R12, R16, R13.reuse, 0xf6, !PT ;  /* 0x000000100c107212 */ /* 0x100fe200078ef60d */
[----:B------:R-:W-:Y:S01]  /*07f0*/  IMAD.IADD R13, R9, 0x1, R13 ;  /* 0x00000001090d7824 */ /* 0x000fe200078e020d */
[----:B------:R-:W-:-:S03]  /*0800*/  LOP3.LUT R39, R17, R4, R33, 0xf6, !PT ;  /* 0x0000000411277212 */ /* 0x000fc600078ef621 */
[----:B------:R-:W-:Y:S02]  /*0810*/  IMAD.SHL.U32 R40, R16, 0x2, RZ ;  /* 0x0000000210287824 */ /* 0x000fe400078e00ff */
        /* <DEDUP_REMOVED lines=8> */
[----:B------:R-:W-:Y:S06]  /*08a0*/  BAR.SYNC.DEFER_BLOCKING 0x0 ;  /* 0x0000000000007b1d */ /* 0x000fec0000010000 */
[----:B------:R-:W-:Y:S01]  /*08b0*/  @!PT LDS RZ, [RZ] ;  /* 0x00000000fffff984 */ /* 0x000fe20000000800 */
[----:B------:R-:W-:Y:S01]  /*08c0*/  @!PT LDS RZ, [RZ] ;  /* 0x00000000fffff984 */ /* 0x000fe20000000800 */
[----:B------:R-:W-:Y:S01]  /*08d0*/  @!PT LDS RZ, [RZ] ;  /* 0x00000000fffff984 */ /* 0x000fe20000000800 */
[----:B------:R1:W-:Y:S04]  /*08e0*/  LDGSTS.E.64 [R5+0x5800], [R14.64+0xc0] ;  /* 0x058000c00e057fae */ /* 0x0003e8000b921a44 */
[----:B------:R-:W0:Y:S04]  /*08f0*/  LDGDEPBAR ;  /* 0x00000000000079af */ /* 0x000e280000000000 */
[----:B------:R3:W-:Y:S04]  /*0900*/  LDGSTS.E.BYPASS.128 [R3+0x3000], [R20.64] ;  /* 0x0300000014037fae */ /* 0x0007e8000b901c44 */
[----:B------:R-:W0:Y:S01]  /*0910*/  LDGDEPBAR ;  /* 0x00000000000079af */ /* 0x000e220000000000 */
[----:B-1----:R-:W-:Y:S01]  /*0920*/  LOP3.LUT R14, R24, R4, R25, 0x1e, !PT ;  /* 0x00000004180e7212 */ /* 0x002fe200078e1e19 */
[----:B------:R-:W-:-:S04]  /*0930*/  IMAD.SHL.U32 R15, R36, 0x200, RZ ;  /* 0x00000200240f7824 */ /* 0x000fc800078e00ff */
[----:B------:R-:W-:Y:S01]  /*0940*/  IMAD.IADD R38, R17, 0x1, R14 ;  /* 0x0000000111267824 */ /* 0x000fe200078e020e */
[----:B------:R-:W-:Y:S02]  /*0950*/  LOP3.LUT R14, R15, 0x10000, RZ, 0xc0, !PT ;  /* 0x000100000f0e7812 */ /* 0x000fe400078ec0ff */
[----:B------:R-:W-:Y:S01]  /*0960*/  LEA R15, R42, 0x10, 0x2 ;  /* 0x000000102a0f7811 */ /* 0x000fe200078e10ff */
[----:B------:R-:W-:Y:S02]  /*0970*/  IMAD.SHL.U32 R38, R38, 0x2, RZ ;  /* 0x0000000226267824 */ /* 0x000fe400078e00ff */
[----:B------:R-:W-:Y:S01]  /*0980*/  IMAD.IADD R37, R37, 0x1, R14 ;  /* 0x0000000125257824 */ /* 0x000fe200078e020e */
[----:B------:R-:W-:Y:S01]  /*0990*/  LOP3.LUT R13, R12, R13, R15, 0xf6, !PT ;  /* 0x0000000d0c0d7212 */ /* 0x000fe200078ef60f */
[----:B------:R-:W-:-:S04]  /*09a0*/  IMAD.WIDE R42, R43, R2, c[0x0][0x160] ;  /* 0x000058002b2a7625 */ /* 0x000fc800078e0202 */
[----:B------:R-:W-:Y:S02]  /*09b0*/  IMAD R22, R22, 0x1000, R37 ;  /* 0x0000100016167824 */ /* 0x000fe400078e0225 */
[----:B------:R-:W-:Y:S02]  /*09c0*/  IMAD.SHL.U32 R37, R13, 0x2, RZ ;  /* 0x000000020d257824 */ /* 0x000fe400078e00ff */
[----:B------:R-:W-:Y:S01]  /*09d0*/  IMAD.IADD R45, R23, 0x1, R22 ;  /* 0x00000001172d7824 */ /* 0x000fe200078e0216 */
[----:B------:R-:W-:-:S04]  /*09e0*/  DEPBAR.LE SB0, 0x6 ;  /* 0x000081800000791a */ /* 0x000fc80000000000 */
[----:B------:R-:W-:Y:S01]  /*09f0*/  BAR.SYNC.DEFER_BLOCKING 0x0 ;  /* 0x0000000000007b1d */ /* 0x000fe20000010000 */
[----:B------:R-:W-:-:S05]  /*0a00*/  IMAD.WIDE R44, R45, R2, c[0x0][0x168] ;  /* 0x00005a002d2c7625 */ /* 0x000fca00078e0202 */
[----:B------:R-:W-:-:S05]  /*0a10*/  IADD3 R12, P0, R44, 0x100000, RZ ;  /* 0x001000002c0c7810 */ /* 0x000fca0007f1e0ff */
[----:B------:R-:W-:Y:S01]  /*0a20*/  IMAD.X R13, RZ, RZ, R45, P0 ;  /* 0x000000ffff0d7224 */ /* 0x000fe200000e062d */
[----:B------:R-:W-:Y:S04]  /*0a30*/  LDSM.16.M88.4 R24, [R40+0x4000] ;  /* 0x004000002818783b */ /* 0x000fe80000000200 */
[----:B------:R-:W1:Y:S04]  /*0a40*/  LDSM.16.MT88.4 R28, [R39] ;  /* 0x00000000271c783b */ /* 0x000e680000004200 */
[----:B--2---:R-:W2:Y:S04]  /*0a50*/  LDSM.16.MT88.4 R16, [R38] ;  /* 0x000000002610783b */ /* 0x004ea80000004200 */
[----:B---3--:R-:W3:Y:S04]  /*0a60*/  LDSM.16.M88.4 R20, [R37+0x4000] ;  /* 0x004000002514783b */ /* 0x008ee80000000200 */
[----:B------:R-:W-:Y:S06]  /*0a70*/  BAR.SYNC.DEFER_BLOCKING 0x0 ;  /* 0x0000000000007b1d */ /* 0x000fec0000010000 */
[----:B------:R-:W-:Y:S01]  /*0a80*/  @!PT LDS RZ, [RZ] ;  /* 0x00000000fffff984 */ /* 0x000fe20000000800 */
[----:B------:R-:W-:Y:S01]  /*0a90*/  @!PT LDS RZ, [RZ] ;  /* 0x00000000fffff984 */ /* 0x000fe20000000800 */
[----:B------:R-:W-:Y:S01]  /*0aa0*/  @!PT LDS RZ, [RZ] ;  /* 0x00000000fffff984 */ /* 0x000fe20000000800 */
[----:B------:R4:W-:Y:S04]  /*0ab0*/  LDGSTS.E.64 [R5+0x4000], [R42.64+0x100] ;  /* 0x040001002a057fae */ /* 0x0009e8000b921a44 */
[----:B------:R-:W0:Y:S01]  /*0ac0*/  LDGDEPBAR ;  /* 0x00000000000079af */ /* 0x000e220000000000 */
[C---:B-1----:R-:W-:Y:S03]  /*0ad0*/  HMMA.16816.F32.BF16 R8, R24.reuse, R28, RZ ;  /* 0x0000001c1808723c */ /* 0x042fe600000418ff */
[----:B------:R1:W-:Y:S04]  /*0ae0*/  LDGSTS.E.BYPASS.128 [R3], [R12.64] ;  /* 0x000000000c037fae */ /* 0x0003e8000b901c44 */
[----:B------:R-:W0:Y:S01]  /*0af0*/  LDGDEPBAR ;  /* 0x00000000000079af */ /* 0x000e220000000000 */
[----:B--2---:R-:W-:-:S15]  /*0b00*/  HMMA.16816.F32.BF16 R24, R24, R16, RZ ;  /* 0x000000101818723c */ /* 0x004fde00000418ff */
[----:B------:R-:W-:-:S01]  /*0b10*/  NOP ;  /* 0x0000000000007918 */ /* 0x000fc20000000000 */
[----:B---3--:R-:W-:Y:S01]  /*0b20*/  HMMA.16816.F32.BF16 R28, R20, R30, R8 ;  /* 0x0000001e141c723c */ /* 0x008fe20000041808 */
[----:B------:R-:W-:-:S04]  /*0b30*/  DEPBAR.LE SB0, 0x6 ;  /* 0x000081800000791a */ /* 0x000fc80000000000 */
[----:B------:R-:W-:Y:S03]  /*0b40*/  BAR.SYNC.DEFER_BLOCKING 0x0 ;  /* 0x0000000000007b1d */ /* 0x000fe60000010000 */
[----:B------:R-:W-:Y:S03]  /*0b50*/  HMMA.16816.F32.BF16 R16, R20, R18, R24 ;  /* 0x000000121410723c */ /* 0x000fe60000041818 */
[----:B------:R-:W-:Y:S04]  /*0b60*/  LDSM.16.M88.4 R8, [R40+0x4800] ;  /* 0x004800002808783b */ /* 0x000fe80000000200 */
[----:B-1----:R-:W1:Y:S04]  /*0b70*/  LDSM.16.MT88.4 R12, [R39+0x1000] ;  /* 0x00100000270c783b */ /* 0x002e680000004200 */
[----:B------:R-:W2:Y:S04]  /*0b80*/  LDSM.16.MT88.4 R20, [R38+0x1000] ;  /* 0x001000002614783b */ /* 0x000ea80000004200 */
[----:B------:R-:W3:Y:S04]  /*0b90*/  LDSM.16.M88.4 R24, [R37+0x4800] ;  /* 0x004800002518783b */ /* 0x000ee80000000200 */
[----:B------:R-:W-:Y:S06]  /*0ba0*/  BAR.SYNC.DEFER_BLOCKING 0x0 ;  /* 0x0000000000007b1d */ /* 0x000fec0000010000 */
[----:B------:R-:W-:Y:S01]  /*0bb0*/  @!PT LDS RZ, [RZ] ;  /* 0x00000000fffff984 */ /* 0x000fe20000000800 */
[----:B------:R-:W-:Y:S01]  /*0bc0*/  @!PT LDS RZ, [RZ] ;  /* 0x00000000fffff984 */ /* 0x000fe20000000800 */
[----:B------:R-:W-:Y:S01]  /*0bd0*/  @!PT LDS RZ, [RZ] ;  /* 0x00000000fffff984 */ /* 0x000fe20000000800 */
[----:B------:R4:W-:Y:S01]  /*0be0*/  LDGSTS.E.64 [R5+0x4800], [R42.64+0x140] ;  /* 0x048001402a057fae */ /* 0x0009e2000b921a44 */
[C---:B-1----:R-:W-:Y:S03]  /*0bf0*/  HMMA.16816.F32.BF16 R28, R8.reuse, R12, R28 ;  /* 0x0000000c081c723c */ /* 0x042fe6000004181c */
[----:B------:R-:W0:Y:S05]  /*0c00*/  LDGDEPBAR ;  /* 0x00000000000079af */ /* 0x000e2a0000000000 */
[----:B--2---:R-:W-:Y:S07]  /*0c10*/  HMMA.16816.F32.BF16 R16, R8, R20, R16 ;  /* 0x000000140810723c */ /* 0x004fee0000041810 */
[----:B------:R-:W-:-:S05]  /*0c20*/  IADD3 R8, P0, R44, 0x140000, RZ ;  /* 0x001400002c087810 */ /* 0x000fca0007f1e0ff */
[----:B------:R-:W-:-:S04]  /*0c30*/  IMAD.X R9, RZ, RZ, R45, P0 ;  /* 0x000000ffff097224 */ /* 0x000fc800000e062d */
[C---:B---3--:R-:W-:Y:S01]  /*0c40*/  HMMA.16816.F32.BF16 R28, R24.reuse, R14, R28 ;  /* 0x0000000e181c723c */ /* 0x048fe2000004181c */
[----:B------:R1:W-:Y:S04]  /*0c50*/  LDGSTS.E.BYPASS.128 [R3+0x1000], [R8.64] ;  /* 0x0100000008037fae */ /* 0x0003e8000b901c44 */
[----:B------:R-:W0:Y:S03]  /*0c60*/  LDGDEPBAR ;  /* 0x00000000000079af */ /* 0x000e260000000000 */
[----:B------:R-:W-:Y:S01]  /*0c70*/  HMMA.16816.F32.BF16 R24, R24, R22, R16 ;  /* 0x000000161818723c */ /* 0x000fe20000041810 */
[----:B------:R-:W-:-:S04]  /*0c80*/  DEPBAR.LE SB0, 0x6 ;  /* 0x000081800000791a */ /* 0x000fc80000000000 */
[----:B------:R-:W-:Y:S06]  /*0c90*/  BAR.SYNC.DEFER_BLOCKING 0x0 ;  /* 0x0000000000007b1d */ /* 0x000fec0000010000 */
[----:B------:R-:W-:Y:S04]  /*0ca0*/  LDSM.16.M88.4 R16, [R40+0x5000] ;  /* 0x005000002810783b */ /* 0x000fe80000000200 */
[----:B-1----:R-:W1:Y:S04]  /*0cb0*/  LDSM.16.MT88.4 R8, [R39+0x2000] ;  /* 0x002000002708783b */ /* 0x002e680000004200 */
[----:B------:R-:W2:Y:S01]  /*0cc0*/  LDSM.16.MT88.4 R20, [R38+0x2000] ;  /* 0x002000002614783b */ /* 0x000ea20000004200 */
[C---:B-1----:R-:W-:Y:S03]  /*0cd0*/  HMMA.16816.F32.BF16 R12, R16.reuse, R8, R28 ;  /* 0x00000008100c723c */ /* 0x042fe6000004181c */
[----:B------:R-:W1:Y:S04]  /*0ce0*/  LDSM.16.M88.4 R28, [R37+0x5000] ;  /* 0x00500000251c783b */ /* 0x000e680000000200 */
[----:B------:R-:W-:Y:S01]  /*0cf0*/  BAR.SYNC.DEFER_BLOCKING 0x0 ;  /* 0x0000000000007b1d */ /* 0x000fe20000010000 */
[----:B--2---:R-:W-:Y:S07]  /*0d00*/  HMMA.16816.F32.BF16 R24, R16, R20, R24 ;  /* 0x000000141018723c */ /* 0x004fee0000041818 */
[----:B------:R-:W-:-:S05]  /*0d10*/  IADD3 R16, P0, R44, 0x180000, RZ ;  /* 0x001800002c107810 */ /* 0x000fca0007f1e0ff */
[----:B------:R-:W-:Y:S01]  /*0d20*/  IMAD.X R17, RZ, RZ, R45, P0 ;  /* 0x000000ffff117224 */ /* 0x000fe200000e062d */
[----:B------:R-:W-:Y:S01]  /*0d30*/  @!PT LDS RZ, [RZ] ;  /* 0x00000000fffff984 */ /* 0x000fe20000000800 */
[----:B------:R-:W-:Y:S01]  /*0d40*/  @!PT LDS RZ, [RZ] ;  /* 0x00000000fffff984 */ /* 0x000fe20000000800 */
[----:B------:R-:W-:Y:S01]  /*0d50*/  @!PT LDS RZ, [RZ] ;  /* 0x00000000fffff984 */ /* 0x000fe20000000800 */
[----:B------:R4:W-:Y:S04]  /*0d60*/  LDGSTS.E.64 [R5+0x5000], [R42.64+0x180] ;  /* 0x050001802a057fae */ /* 0x0009e8000b921a44 */
[----:B------:R-:W0:Y:S04]  /*0d70*/  LDGDEPBAR ;  /* 0x00000000000079af */ /* 0x000e280000000000 */
[----:B------:R2:W-:Y:S04]  /*0d80*/  LDGSTS.E.BYPASS.128 [R3+0x2000], [R16.64] ;  /* 0x0200000010037fae */ /* 0x0005e8000b901c44 */
[----:B------:R-:W0:Y:S01]  /*0d90*/  LDGDEPBAR ;  /* 0x00000000000079af */ /* 0x000e220000000000 */
[C---:B-1----:R-:W-:Y:S08]  /*0da0*/  HMMA.16816.F32.BF16 R8, R28.reuse, R10, R12 ;  /* 0x0000000a1c08723c */ /* 0x042ff0000004180c */
[----:B------:R-:W-:Y:S01]  /*0db0*/  HMMA.16816.F32.BF16 R24, R28, R22, R24 ;  /* 0x000000161c18723c */ /* 0x000fe20000041818 */
[----:B------:R-:W-:-:S04]  /*0dc0*/  DEPBAR.LE SB0, 0x6 ;  /* 0x000081800000791a */ /* 0x000fc80000000000 */
[----:B------:R-:W-:Y:S06]  /*0dd0*/  BAR.SYNC.DEFER_BLOCKING 0x0 ;  /* 0x0000000000007b1d */ /* 0x000fec0000010000 */
[----:B------:R-:W-:Y:S04]  /*0de0*/  LDSM.16.M88.4 R12, [R40+0x5800] ;  /* 0x00580000280c783b */ /* 0x000fe80000000200 */
[----:B--2---:R-:W1:Y:S04]  /*0df0*/  LDSM.16.MT88.4 R16, [R39+0x3000] ;  /* 0x003000002710783b */ /* 0x004e680000004200 */
        /* <DEDUP_REMOVED lines=19> */
[----:B------:R-:W2:Y:S04]  /*0f30*/  LDSM.16.MT88.4 R8, [R39] ;  /* 0x000000002708783b */ /* 0x000ea80000004200 */
[----:B------:R-:W1:Y:S01]  /*0f40*/  LDSM.16.MT88.4 R20, [R38] ;  /* 0x000000002614783b */ /* 0x000e620000004200 */
[C---:B--2---:R-:W-:Y:S03]  /*0f50*/  HMMA.16816.F32.BF16 R12, R16.reuse, R8, R28 ;  /* 0x00000008100c723c */ /* 0x044fe6000004181c */
[----:B------:R-:W2:Y:S04]  /*0f60*/  LDSM.16.M88.4 R28, [R37+0x4000] ;  /* 0x00400000251c783b */ /* 0x000ea80000000200 */
[----:B------:R-:W-:Y:S01]  /*0f70*/  BAR.SYNC.DEFER_BLOCKING 0x0 ;  /* 0x0000000000007b1d */ /* 0x000fe20000010000 */
[----:B-1----:R-:W-:Y:S07]  /*0f80*/  HMMA.16816.F32.BF16 R24, R16, R20, R24 ;  /* 0x000000141018723c */ /* 0x002fee0000041818 */
[----:B------:R-:W-:-:S05]  /*0f90*/  IADD3 R16, P0, R44, 0x200000, RZ ;  /* 0x002000002c107810 */ /* 0x000fca0007f1e0ff */
[----:B------:R-:W-:Y:S01]  /*0fa0*/  IMAD.X R17, RZ, RZ, R45, P0 ;  /* 0x000000ffff117224 */ /* 0x000fe200000e062d */
[----:B------:R-:W-:Y:S01]  /*0fb0*/  @!PT LDS RZ, [RZ] ;  /* 0x00000000fffff984 */ /* 0x000fe20000000800 */
[----:B------:R-:W-:Y:S01]  /*0fc0*/  @!PT LDS RZ, [RZ] ;  /* 0x00000000fffff984 */ /* 0x000fe20000000800 */
[----:B------:R-:W-:Y:S01]  /*0fd0*/  @!PT LDS RZ, [RZ] ;  /* 0x00000000fffff984 */ /* 0x000fe20000000800 */
[----:B------:R4:W-:Y:S04]  /*0fe0*/  LDGSTS.E.64 [R5+0x4000], [R42.64+0x200] ;  /* 0x040002002a057fae */ /* 0x0009e8000b921a44 */
[----:B------:R-:W0:Y:S04]  /*0ff0*/  LDGDEPBAR ;  /* 0x00000000000079af */ /* 0x000e280000000000 */
[----:B------:R1:W-:Y:S04]  /*1000*/  LDGSTS.E.BYPASS.128 [R3], [R16.64] ;  /* 0x0000000010037fae */ /* 0x0003e8000b901c44 */
[----:B------:R-:W0:Y:S01]  /*1010*/  LDGDEPBAR ;  /* 0x00000000000079af */ /* 0x000e220000000000 */
[C---:B--2---:R-:W-:Y:S08]  /*1020*/  HMMA.16816.F32.BF16 R8, R28.reuse, R10, R12 ;  /* 0x0000000a1c08723c */ /* 0x044ff0000004180c */
        /* <DEDUP_REMOVED lines=24> */
[----:B------:R-:W2:Y:S04]  /*11b0*/  LDSM.16.MT88.4 R8, [R39+0x2000] ;  /* 0x002000002708783b */ /* 0x000ea80000004200 */
[----:B------:R-:W1:Y:S01]  /*11c0*/  LDSM.16.MT88.4 R20, [R38+0x2000] ;  /* 0x002000002614783b */ /* 0x000e620000004200 */
        /* <DEDUP_REMOVED lines=129> */
[----:B------:R4:W-:Y:S04]  /*19e0*/  LDGSTS.E.64 [R5+0x4000], [R42.64+0x400], !PT ;  /* 0x040004002a057fae */ /* 0x0009e8000f921a44 */
[----:B------:R-:W0:Y:S04]  /*19f0*/  LDGDEPBAR ;  /* 0x00000000000079af */ /* 0x000e280000000000 */
[----:B------:R1:W-:Y:S04]  /*1a00*/  LDGSTS.E.BYPASS.128 [R3], [R16.64], !PT ;  /* 0x0000000010037fae */ /* 0x0003e8000f901c44 */
        /* <DEDUP_REMOVED lines=17> */
[----:B------:R4:W-:Y:S04]  /*1b20*/  LDGSTS.E.64 [R5+0x4800], [R42.64+0x440], !PT ;  /* 0x048004402a057fae */ /* 0x0009e8000f921a44 */
[----:B------:R-:W0:Y:S04]  /*1b30*/  LDGDEPBAR ;  /* 0x00000000000079af */ /* 0x000e280000000000 */
[----:B------:R2:W-:Y:S04]  /*1b40*/  LDGSTS.E.BYPASS.128 [R3+0x1000], [R12.64], !PT ;  /* 0x010000000c037fae */ /* 0x0005e8000f901c44 */
[----:B------:R-:W0:Y:S01]  /*1b50*/  LDGDEPBAR ;  /* 0x00000000000079af */ /* 0x000e220000000000 */
[C---:B-1----:R-:W-:Y:S08]  /*1b60*/  HMMA.16816.F32.BF16 R28, R8.reuse, R18, R28 ;  /* 0x00000012081c723c */ /* 0x042ff0000004181c */
[----:B------:R-:W-:Y:S01]  /*1b70*/  HMMA.16816.F32.BF16 R24, R8, R22, R24 ;  /* 0x000000160818723c */ /* 0x000fe20000041818 */
[----:B------:R-:W-:-:S04]  /*1b80*/  DEPBAR.LE SB0, 0x6 ;  /* 0x000081800000791a */ /* 0x000fc80000000000 */
[----:B------:R-:W-:Y:S06]  /*1b90*/  BAR.SYNC.DEFER_BLOCKING 0x0 ;  /* 0x0000000000007b1d */ /* 0x000fec0000010000 */
[----:B--2---:R-:W-:Y:S04]  /*1ba0*/  LDSM.16.M88.4 R12, [R40+0x5000] ;  /* 0x00500000280c783b */ /* 0x004fe80000000200 */
[----:B------:R-:W1:Y:S04]  /*1bb0*/  LDSM.16.MT88.4 R16, [R39+0x2000] ;  /* 0x002000002710783b */ /* 0x000e680000004200 */
        /* <DEDUP_REMOVED lines=18> */
[----:B------:R-:W-:Y:S04]  /*1ce0*/  LDSM.16.M88.4 R8, [R40+0x5800] ;  /* 0x005800002808783b */ /* 0x000fe80000000200 */
[----:B--2---:R-:W1:Y:S04]  /*1cf0*/  LDSM.16.MT88.4 R12, [R39+0x3000] ;  /* 0x00300000270c783b */ /* 0x004e680000004200 */
[----:B------:R-:W2:Y:S04]  /*1d00*/  LDSM.16.MT88.4 R24, [R38+0x3000] ;  /* 0x003000002618783b */ /* 0x000ea80000004200 */
[----:B------:R-:W3:Y:S04]  /*1d10*/  LDSM.16.M88.4 R20, [R37+0x5800] ;  /* 0x005800002514783b */ /* 0x000ee80000000200 */
[----:B------:R-:W-:Y:S06]  /*1d20*/  BAR.SYNC.DEFER_BLOCKING 0x0 ;  /* 0x0000000000007b1d */ /* 0x000fec0000010000 */
[----:B------:R-:W-:Y:S01]  /*1d30*/  @!PT LDS RZ, [RZ] ;  /* 0x00000000fffff984 */ /* 0x000fe20000000800 */
[----:B------:R-:W-:Y:S01]  /*1d40*/  @!PT LDS RZ, [RZ] ;  /* 0x00000000fffff984 */ /* 0x000fe20000000800 */
[----:B------:R-:W-:Y:S01]  /*1d50*/  @!PT LDS RZ, [RZ] ;  /* 0x00000000fffff984 */ /* 0x000fe20000000800 */
[----:B------:R4:W-:Y:S01]  /*1d60*/  LDGSTS.E.64 [R5+0x5800], [R42.64+0x4c0], !PT ;  /* 0x058004c02a057fae */ /* 0x0009e2000f921a44 */
[C---:B-1----:R-:W-:Y:S03]  /*1d70*/  HMMA.16816.F32.BF16 R16, R8.reuse, R12, R16 ;  /* 0x0000000c0810723c */ /* 0x042fe60000041810 */
[----:B------:R-:W0:Y:S05]  /*1d80*/  LDGDEPBAR ;  /* 0x00000000000079af */ /* 0x000e2a0000000000 */
[----:B--2---:R-:W-:Y:S07]  /*1d90*/  HMMA.16816.F32.BF16 R28, R8, R24, R28 ;  /* 0x00000018081c723c */ /* 0x004fee000004181c */
[----:B------:R-:W-:-:S02]  /*1da0*/  IMAD.SHL.U32 R8, R36, 0x10, RZ ;  /* 0x0000001024087824 */ /* 0x000fc400078e00ff */
[----:B------:R-:W-:Y:S02]  /*1db0*/  IMAD.SHL.U32 R36, R36, 0x2, RZ ;  /* 0x0000000224247824 */ /* 0x000fe400078e00ff */
[----:B------:R-:W-:Y:S01]  /*1dc0*/  IMAD.SHL.U32 R11, R34, 0x8, RZ ;  /* 0x00000008220b7824 */ /* 0x000fe200078e00ff */
[----:B------:R-:W-:Y:S02]  /*1dd0*/  LOP3.LUT R9, R8, 0xc0, RZ, 0xc0, !PT ;  /* 0x000000c008097812 */ /* 0x000fe400078ec0ff */
[----:B------:R-:W-:Y:S02]  /*1de0*/  IADD3 R8, P0, R44, 0x4c0000, RZ ;  /* 0x004c00002c087810 */ /* 0x000fe40007f1e0ff */
[----:B------:R-:W-:Y:S01]  /*1df0*/  LOP3.LUT R36, R9, 0x6, R36, 0xf8, !PT ;  /* 0x0000000609247812 */ /* 0x000fe200078ef824 */
[----:B---3--:R-:W-:Y:S01]  /*1e00*/  HMMA.16816.F32.BF16 R16, R20, R14, R16 ;  /* 0x0000000e1410723c */ /* 0x008fe20000041810 */
[----:B------:R-:W-:Y:S01]  /*1e10*/  LOP3.LUT R6, R11, 0x3c0, R6, 0xf8, !PT ;  /* 0x000003c00b067812 */ /* 0x000fe200078ef806 */
[----:B------:R-:W-:Y:S01]  /*1e20*/  IMAD.X R9, RZ, RZ, R45, P0 ;  /* 0x000000ffff097224 */ /* 0x000fe200000e062d */
[----:B------:R-:W-:Y:S01]  /*1e30*/  ISETP.GE.AND P0, PT, R7, 0x40, PT ;  /* 0x000000400700780c */ /* 0x000fe20003f06270 */
[----:B------:R-:W-:-:S03]  /*1e40*/  IMAD R35, R35, 0x10, R36 ;  /* 0x0000001023237824 */ /* 0x000fc600078e0224 */
[----:B------:R4:W-:Y:S01]  /*1e50*/  LDGSTS.E.BYPASS.128 [R3+0x3000], [R8.64], !PT ;  /* 0x0300000008037fae */ /* 0x0009e2000f901c44 */
[----:B------:R-:W-:Y:S01]  /*1e60*/  HMMA.16816.F32.BF16 R28, R20, R26, R28 ;  /* 0x0000001a141c723c */ /* 0x000fe2000004181c */
[----:B------:R-:W-:Y:S02]  /*1e70*/  IADD3 R35, R11, R35, R4 ;  /* 0x000000230b237210 */ /* 0x000fe40007ffe004 */
[----:B------:R-:W0:Y:S01]  /*1e80*/  LDGDEPBAR ;  /* 0x00000000000079af */ /* 0x000e220000000000 */
[----:B------:R-:W-:Y:S02]  /*1e90*/  ISETP.LT.AND P0, PT, R32, 0x200, !P0 ;  /* 0x000002002000780c */ /* 0x000fe40004701270 */
[----:B------:R-:W-:Y:S02]  /*1ea0*/  IADD3 R10, R35, 0x200, RZ ;  /* 0x00000200230a7810 */ /* 0x000fe40007ffe0ff */
[----:B------:R-:W-:Y:S02]  /*1eb0*/  SHF.R.U32.HI R4, RZ, 0x2, R35 ;  /* 0x00000002ff047819 */ /* 0x000fe40000011623 */
[----:B------:R-:W-:-:S02]  /*1ec0*/  SHF.R.U32.HI R10, RZ, 0x2, R10 ;  /* 0x00000002ff0a7819 */ /* 0x000fc4000001160a */
[----:B------:R-:W-:Y:S02]  /*1ed0*/  LOP3.LUT R4, R4, 0x1f0, RZ, 0xc0, !PT ;  /* 0x000001f004047812 */ /* 0x000fe400078ec0ff */
[----:B------:R-:W-:Y:S02]  /*1ee0*/  LOP3.LUT R10, R10, 0x3ffffff0, RZ, 0xc0, !PT ;  /* 0x3ffffff00a0a7812 */ /* 0x000fe400078ec0ff */
[----:B------:R-:W-:Y:S01]  /*1ef0*/  F2FP.BF16.PACK_AB R17, R17, R16 ;  /* 0x000000101111723e */ /* 0x000fe200000010ff */
[----:B------:R-:W-:Y:S01]  /*1f00*/  IMAD R4, R35, 0x2, R4 ;  /* 0x0000000223047824 */ /* 0x000fe200078e0204 */
[----:B------:R-:W-:Y:S01]  /*1f10*/  F2FP.BF16.PACK_AB R19, R19, R18 ;  /* 0x000000121313723e */ /* 0x000fe200000010ff */
[----:B------:R-:W-:Y:S01]  /*1f20*/  IMAD R10, R35, 0x2, R10 ;  /* 0x00000002230a7824 */ /* 0x000fe200078e020a */
[----:B------:R-:W-:Y:S02]  /*1f30*/  SHF.R.U32.HI R11, RZ, 0x2, R6 ;  /* 0x00000002ff0b7819 */ /* 0x000fe40000011606 */
[----:B------:R-:W-:-:S02]  /*1f40*/  LOP3.LUT R6, R6, R33, RZ, 0xfc, !PT ;  /* 0x0000002106067212 */ /* 0x000fc400078efcff */
[----:B------:R-:W-:Y:S02]  /*1f50*/  F2FP.BF16.PACK_AB R29, R29, R28 ;  /* 0x0000001c1d1d723e */ /* 0x000fe400000010ff */
[----:B------:R-:W-:Y:S01]  /*1f60*/  F2FP.BF16.PACK_AB R31, R31, R30 ;  /* 0x0000001e1f1f723e */ /* 0x000fe200000010ff */
[----:B------:R-:W-:-:S04]  /*1f70*/  DEPBAR.LE SB0, 0x0 ;  /* 0x000080000000791a */ /* 0x000fc80000000000 */
[----:B------:R-:W-:Y:S01]  /*1f80*/  BAR.SYNC.DEFER_BLOCKING 0x0 ;  /* 0x0000000000007b1d */ /* 0x000fe20000010000 */
[----:B------:R-:W-:-:S05]  /*1f90*/  LOP3.LUT R11, R11, 0x1f0, RZ, 0xc0, !PT ;  /* 0x000001f00b0b7812 */ /* 0x000fca00078ec0ff */
[----:B------:R-:W-:Y:S01]  /*1fa0*/  IMAD R6, R6, 0x2, R11 ;  /* 0x0000000206067824 */ /* 0x000fe200078e020b */
[----:B------:R4:W-:Y:S04]  /*1fb0*/  STS [R4], R17 ;  /* 0x0000001104007388 */ /* 0x0009e80000000800 */
[----:B------:R4:W-:Y:S04]  /*1fc0*/  STS [R10+0x400], R19 ;  /* 0x000400130a007388 */ /* 0x0009e80000000800 */
[----:B------:R4:W-:Y:S04]  /*1fd0*/  STS [R4+0x40], R29 ;  /* 0x0000401d04007388 */ /* 0x0009e80000000800 */
[----:B------:R4:W-:Y:S04]  /*1fe0*/  STS [R10+0x440], R31 ;  /* 0x0004401f0a007388 */ /* 0x0009e80000000800 */
[----:B------:R-:W-:Y:S06]  /*1ff0*/  BAR.SYNC.DEFER_BLOCKING 0x0 ;  /* 0x0000000000007b1d */ /* 0x000fec0000010000 */
[----:B------:R-:W-:Y:S05]  /*2000*/  @!P0 EXIT ;  /* 0x000000000000894d */ /* 0x000fea0003800000 */
[----:B----4-:R-:W1:Y:S01]  /*2010*/  LDS.128 R8, [R6] ;  /* 0x0000000006087984 */ /* 0x010e620000000c00 */
[----:B------:R-:W-:-:S04]  /*2020*/  IMAD R7, R0, 0x8000, R7 ;  /* 0x0000800000077824 */ /* 0x000fc800078e0207 */
[----:B------:R-:W-:-:S04]  /*2030*/  IMAD R3, R32, 0x40, R7 ;  /* 0x0000004020037824 */ /* 0x000fc800078e0207 */
[----:B------:R-:W-:-:S05]  /*2040*/  IMAD.WIDE R2, R3, R2, c[0x0][0x170] ;  /* 0x00005c0003027625 */ /* 0x000fca00078e0202 */
[----:B-1----:R-:W-:Y:S01]  /*2050*/  STG.E.128 [R2.64], R8 ;  /* 0x0000000802007986 */ /* 0x002fe2000c101d04 */
[----:B------:R-:W-:Y:S05]  /*2060*/  EXIT ;  /* 0x000000000000794d */ /* 0x000fea0003800000 */
.L_x_0:
[----:B------:R-:W-:-:S00]  /*2070*/  BRA `(.L_x_0) ;  /* 0xfffffff000007947 */ /* 0x000fc0000383ffff */
[----:B------:R-:W-:-:S00]  /*2080*/  NOP ;  /* 0x0000000000007918 */ /* 0x000fc00000000000 */
[----:B------:R-:W-:-:S00]  /*2090*/  NOP ;  /* 0x0000000000007918 */ /* 0x000fc00000000000 */
[----:B------:R-:W-:-:S00]  /*20a0*/  NOP ;  /* 0x0000000000007918 */ /* 0x000fc00000000000 */
[----:B------:R-:W-:-:S00]  /*20b0*/  NOP ;  /* 0x0000000000007918 */ /* 0x000fc00000000000 */
[----:B------:R-:W-:-:S00]  /*20c0*/  NOP ;  /* 0x0000000000007918 */ /* 0x000fc00000000000 */
[----:B------:R-:W-:-:S00]  /*20d0*/  NOP ;  /* 0x0000000000007918 */ /* 0x000fc00000000000 */
[----:B------:R-:W-:-:S00]  /*20e0*/  NOP ;  /* 0x0000000000007918 */ /* 0x000fc00000000000 */
[----:B------:R-:W-:-:S00]  /*20f0*/  NOP ;  /* 0x0000000000007918 */ /* 0x000fc00000000000 */
.L_x_1:


//--------------------- .nv.shared.triton_bmm     --------------------------
	.section	.nv.shared.triton_bmm,"aw",@nobits
	.sectionflags	@""
	.align	16
